	.headerflags	@"EF_CUDA_TEXMODE_UNIFIED EF_CUDA_64BIT_ADDRESS EF_CUDA_ACCELERATORS EF_CUDA_SM90 EF_CUDA_VIRTUAL_SM(EF_CUDA_SM90)"
	.elftype	@"ET_EXEC"


//--------------------- .nv.info                  --------------------------
	.section	.nv.info,"",@"SHT_CUDA_INFO"
	.align	4


	//----- nvinfo : EIATTR_REGCOUNT
	.align		4
        /*0000*/ 	.byte	0x04, 0x2f
        /*0002*/ 	.short	(.L_1 - .L_0)
	.align		4
.L_0:
        /*0004*/ 	.word	index@(triton_poi_fused_convolution_max_pool2d_with_indices_relu_21)
        /*0008*/ 	.word	0x0000003b


	//----- nvinfo : EIATTR_MIN_STACK_SIZE
	.align		4
.L_1:
        /*000c*/ 	.byte	0x04, 0x12
        /*000e*/ 	.short	(.L_3 - .L_2)
	.align		4
.L_2:
        /*0010*/ 	.word	index@(triton_poi_fused_convolution_max_pool2d_with_indices_relu_21)
        /*0014*/ 	.word	0x00000000


	//----- nvinfo : EIATTR_FRAME_SIZE
	.align		4
.L_3:
        /*0018*/ 	.byte	0x04, 0x11
        /*001a*/ 	.short	(.L_5 - .L_4)
	.align		4
.L_4:
        /*001c*/ 	.word	index@(triton_poi_fused_convolution_max_pool2d_with_indices_relu_21)
        /*0020*/ 	.word	0x00000000


	//----- nvinfo : EIATTR_MIN_STACK_SIZE
	.align		4
.L_5:
        /*0024*/ 	.byte	0x04, 0x12
        /*0026*/ 	.short	(.L_7 - .L_6)
	.align		4
.L_6:
        /*0028*/ 	.word	index@(triton_poi_fused_convolution_max_pool2d_with_indices_relu_21)
        /*002c*/ 	.word	0x00000000
.L_7:


//--------------------- .nv.info.triton_poi_fused_convolution_max_pool2d_with_indices_relu_21 --------------------------
	.section	.nv.info.triton_poi_fused_convolution_max_pool2d_with_indices_relu_21,"",@"SHT_CUDA_INFO"
	.sectionflags	@""
	.align	4


	//----- nvinfo : EIATTR_CUDA_API_VERSION
	.align		4
        /*0000*/ 	.byte	0x04, 0x37
        /*0002*/ 	.short	(.L_9 - .L_8)
.L_8:
        /*0004*/ 	.word	0x0000007c


	//----- nvinfo : EIATTR_KPARAM_INFO
	.align		4
.L_9:
        /*0008*/ 	.byte	0x04, 0x17
        /*000a*/ 	.short	(.L_11 - .L_10)
.L_10:
        /*000c*/ 	.word	0x00000000
        /*0010*/ 	.short	0x0005
        /*0012*/ 	.short	0x0024
        /*0014*/ 	.byte	0x00, 0xf0, 0x11, 0x00


	//----- nvinfo : EIATTR_KPARAM_INFO
	.align		4
.L_11:
        /*0018*/ 	.byte	0x04, 0x17
        /*001a*/ 	.short	(.L_13 - .L_12)
.L_12:
        /*001c*/ 	.word	0x00000000
        /*0020*/ 	.short	0x0004
        /*0022*/ 	.short	0x0020
        /*0024*/ 	.byte	0x00, 0xf0, 0x11, 0x00


	//----- nvinfo : EIATTR_KPARAM_INFO
	.align		4
.L_13:
        /*0028*/ 	.byte	0x04, 0x17
        /*002a*/ 	.short	(.L_15 - .L_14)
.L_14:
        /*002c*/ 	.word	0x00000000
        /*0030*/ 	.short	0x0003
        /*0032*/ 	.short	0x0018
        /*0034*/ 	.byte	0x00, 0xf4, 0x21, 0x00


	//----- nvinfo : EIATTR_KPARAM_INFO
	.align		4
.L_15:
        /*0038*/ 	.byte	0x04, 0x17
        /*003a*/ 	.short	(.L_17 - .L_16)
.L_16:
        /*003c*/ 	.word	0x00000000
        /*0040*/ 	.short	0x0002
        /*0042*/ 	.short	0x0010
        /*0044*/ 	.byte	0x00, 0xf4, 0x21, 0x00


	//----- nvinfo : EIATTR_KPARAM_INFO
	.align		4
.L_17:
        /*0048*/ 	.byte	0x04, 0x17
        /*004a*/ 	.short	(.L_19 - .L_18)
.L_18:
        /*004c*/ 	.word	0x00000000
        /*0050*/ 	.short	0x0001
        /*0052*/ 	.short	0x0008
        /*0054*/ 	.byte	0x00, 0xf4, 0x21, 0x00


	//----- nvinfo : EIATTR_KPARAM_INFO
	.align		4
.L_19:
        /*0058*/ 	.byte	0x04, 0x17
        /*005a*/ 	.short	(.L_21 - .L_20)
.L_20:
        /*005c*/ 	.word	0x00000000
        /*0060*/ 	.short	0x0000
        /*0062*/ 	.short	0x0000
        /*0064*/ 	.byte	0x00, 0xf4, 0x21, 0x00


	//----- nvinfo : EIATTR_SPARSE_MMA_MASK
	.align		4
.L_21:
        /*0068*/ 	.byte	0x03, 0x50
        /*006a*/ 	.short	0x0000


	//----- nvinfo : EIATTR_MAXREG_COUNT
	.align		4
        /*006c*/ 	.byte	0x03, 0x1b
        /*006e*/ 	.short	0x00ff


	//----- nvinfo : EIATTR_EXIT_INSTR_OFFSETS
	.align		4
        /*0070*/ 	.byte	0x04, 0x1c
        /*0072*/ 	.short	(.L_23 - .L_22)


	//   ....[0]....
.L_22:
        /*0074*/ 	.word	0x00001600


	//   ....[1]....
        /*0078*/ 	.word	0x00001620


	//----- nvinfo : EIATTR_REQNTID
	.align		4
.L_23:
        /*007c*/ 	.byte	0x04, 0x10
        /*007e*/ 	.short	(.L_25 - .L_24)
.L_24:
        /*0080*/ 	.word	0x00000100
        /*0084*/ 	.word	0x00000001
        /*0088*/ 	.word	0x00000001


	//----- nvinfo : EIATTR_CBANK_PARAM_SIZE
	.align		4
.L_25:
        /*008c*/ 	.byte	0x03, 0x19
        /*008e*/ 	.short	0x0028


	//----- nvinfo : EIATTR_PARAM_CBANK
	.align		4
        /*0090*/ 	.byte	0x04, 0x0a
        /*0092*/ 	.short	(.L_27 - .L_26)
	.align		4
.L_26:
        /*0094*/ 	.word	index@(.nv.constant0.triton_poi_fused_convolution_max_pool2d_with_indices_relu_21)
        /*0098*/ 	.short	0x0210
        /*009a*/ 	.short	0x0028


	//----- nvinfo : EIATTR_SW_WAR
	.align		4
.L_27:
        /*009c*/ 	.byte	0x04, 0x36
        /*009e*/ 	.short	(.L_29 - .L_28)
.L_28:
        /*00a0*/ 	.word	0x00000008
.L_29:


//--------------------- .nv.callgraph             --------------------------
	.section	.nv.callgraph,"",@"SHT_CUDA_CALLGRAPH"
	.align	4
	.sectionentsize	8
	.align		4
        /*0000*/ 	.word	0x00000000
	.align		4
        /*0004*/ 	.word	0xffffffff
	.align		4
        /*0008*/ 	.word	0x00000000
	.align		4
        /*000c*/ 	.word	0xfffffffe
	.align		4
        /*0010*/ 	.word	0x00000000
	.align		4
        /*0014*/ 	.word	0xfffffffd
	.align		4
        /*0018*/ 	.word	0x00000000
	.align		4
        /*001c*/ 	.word	0xfffffffc


//--------------------- .text.triton_poi_fused_convolution_max_pool2d_with_indices_relu_21 --------------------------
	.section	.text.triton_poi_fused_convolution_max_pool2d_with_indices_relu_21,"ax",@progbits
	.sectionflags	@"SHF_BARRIERS=1"
	.align	128
        .global         triton_poi_fused_convolution_max_pool2d_with_indices_relu_21
        .type           triton_poi_fused_convolution_max_pool2d_with_indices_relu_21,@function
        .size           triton_poi_fused_convolution_max_pool2d_with_indices_relu_21,(.L_x_1 - triton_poi_fused_convolution_max_pool2d_with_indices_relu_21)
        .other          triton_poi_fused_convolution_max_pool2d_with_indices_relu_21,@"STO_CUDA_ENTRY STV_DEFAULT"
triton_poi_fused_convolution_max_pool2d_with_indices_relu_21:
.text.triton_poi_fused_convolution_max_pool2d_with_indices_relu_21:
[----:B------:R-:W0:Y:S01]  /*0000*/  LDC R1, c[0x0][0x28] ;  /* 0x00000a00ff017b82 */ /* 0x000e220000000800 */
[----:B------:R-:W1:Y:S01]  /*0010*/  S2R R24, SR_TID.X ;  /* 0x0000000000187919 */ /* 0x000e620000002100 */
[----:B------:R-:W-:Y:S01]  /*0020*/  CS2R R6, SRZ ;  /* 0x0000000000067805 */ /* 0x000fe2000001ff00 */
[----:B------:R-:W-:Y:S01]  /*0030*/  ULDC.64 UR6, c[0x0][0x208] ;  /* 0x0000820000067ab9 */ /* 0x000fe20000000a00 */
[----:B------:R-:W-:Y:S01]  /*0040*/  CS2R R8, SRZ ;  /* 0x0000000000087805 */ /* 0x000fe2000001ff00 */
[----:B------:R-:W2:Y:S01]  /*0050*/  S2R R21, SR_CTAID.Y ;  /* 0x0000000000157919 */ /* 0x000ea20000002600 */
[----:B------:R-:W-:Y:S01]  /*0060*/  CS2R R10, SRZ ;  /* 0x00000000000a7805 */ /* 0x000fe2000001ff00 */
[----:B------:R-:W3:Y:S01]  /*0070*/  S2R R22, SR_CTAID.X ;  /* 0x0000000000167919 */ /* 0x000ee20000002500 */
[----:B-1----:R-:W-:Y:S01]  /*0080*/  IMAD.SHL.U32 R39, R24, 0x4, RZ ;  /* 0x0000000418277824 */ /* 0x002fe200078e00ff */
[----:B------:R-:W-:Y:S02]  /*0090*/  SHF.R.U32.HI R25, RZ, 0x6, R24 ;  /* 0x00000006ff197819 */ /* 0x000fe40000011618 */
[----:B--2---:R-:W-:-:S02]  /*00a0*/  SHF.R.S32.HI R32, RZ, 0x17, R21 ;  /* 0x00000017ff207819 */ /* 0x004fc40000011415 */
[----:B------:R-:W-:Y:S02]  /*00b0*/  LOP3.LUT R20, R39, 0xfc, RZ, 0xc0, !PT ;  /* 0x000000fc27147812 */ /* 0x000fe400078ec0ff */
[----:B------:R-:W-:Y:S01]  /*00c0*/  SGXT R32, R32, 0x1 ;  /* 0x000000012020781a */ /* 0x000fe20000000200 */
[----:B---3--:R-:W-:Y:S01]  /*00d0*/  IMAD.SHL.U32 R22, R22, 0x10, RZ ;  /* 0x0000001016167824 */ /* 0x008fe200078e00ff */
[----:B------:R-:W-:Y:S02]  /*00e0*/  PRMT R0, R20, 0x6540, R21 ;  /* 0x0000654014007816 */ /* 0x000fe40000000015 */
[----:B------:R-:W-:Y:S02]  /*00f0*/  SGXT.U32 R25, R25, 0x2 ;  /* 0x000000021919781a */ /* 0x000fe40000000000 */
[----:B------:R-:W-:Y:S02]  /*0100*/  LEA.HI R2, R32, R0, RZ, 0x9 ;  /* 0x0000000020027211 */ /* 0x000fe400078f48ff */
[----:B------:R-:W-:-:S02]  /*0110*/  LOP3.LUT R38, R22, R25, RZ, 0xfc, !PT ;  /* 0x0000001916267212 */ /* 0x000fc400078efcff */
[C---:B------:R-:W-:Y:S01]  /*0120*/  LOP3.LUT R5, R2.reuse, 0xfffffe00, RZ, 0xc0, !PT ;  /* 0xfffffe0002057812 */ /* 0x040fe200078ec0ff */
[----:B------:R-:W-:Y:S01]  /*0130*/  IMAD.SHL.U32 R3, R2, 0x10, RZ ;  /* 0x0000001002037824 */ /* 0x000fe200078e00ff */
[----:B------:R-:W-:Y:S02]  /*0140*/  ISETP.GE.AND P3, PT, R38, 0x10, PT ;  /* 0x000000102600780c */ /* 0x000fe40003f66270 */
[----:B------:R-:W-:Y:S02]  /*0150*/  LOP3.LUT R37, R22, 0x8, R25, 0xfe, !PT ;  /* 0x0000000816257812 */ /* 0x000fe400078efe19 */
[----:B------:R-:W-:Y:S02]  /*0160*/  LOP3.LUT R4, R3, 0xffffe000, RZ, 0xc0, !PT ;  /* 0xffffe00003047812 */ /* 0x000fe400078ec0ff */
[----:B------:R-:W1:Y:S01]  /*0170*/  LDC.64 R2, c[0x0][0x210] ;  /* 0x00008400ff027b82 */ /* 0x000e620000000a00 */
[----:B------:R-:W-:Y:S02]  /*0180*/  LOP3.LUT R36, R22, 0xc, R25, 0xfe, !PT ;  /* 0x0000000c16247812 */ /* 0x000fe400078efe19 */
[----:B------:R-:W-:-:S02]  /*0190*/  IADD3 R13, R4, R0, -R5 ;  /* 0x00000000040d7210 */ /* 0x000fc40007ffe805 */
[----:B------:R-:W-:Y:S02]  /*01a0*/  CS2R R4, SRZ ;  /* 0x0000000000047805 */ /* 0x000fe4000001ff00 */
[----:B------:R-:W-:Y:S02]  /*01b0*/  LOP3.LUT R0, R22, 0x4, R25, 0xfe, !PT ;  /* 0x0000000416007812 */ /* 0x000fe400078efe19 */
[C---:B------:R-:W-:Y:S01]  /*01c0*/  ISETP.GE.AND P1, PT, R37.reuse, 0x10, PT ;  /* 0x000000102500780c */ /* 0x040fe20003f26270 */
[--C-:B------:R-:W-:Y:S01]  /*01d0*/  IMAD R38, R38, 0x200, R13.reuse ;  /* 0x0000020026267824 */ /* 0x100fe200078e020d */
[C---:B------:R-:W-:Y:S01]  /*01e0*/  ISETP.GE.AND P2, PT, R0.reuse, 0x10, PT ;  /* 0x000000100000780c */ /* 0x040fe20003f46270 */
[--C-:B------:R-:W-:Y:S01]  /*01f0*/  IMAD R0, R0, 0x200, R13.reuse ;  /* 0x0000020000007824 */ /* 0x100fe200078e020d */
[C---:B------:R-:W-:Y:S01]  /*0200*/  ISETP.GE.AND P0, PT, R36.reuse, 0x10, PT ;  /* 0x000000102400780c */ /* 0x040fe20003f06270 */
[--C-:B------:R-:W-:Y:S01]  /*0210*/  IMAD R37, R37, 0x200, R13.reuse ;  /* 0x0000020025257824 */ /* 0x100fe200078e020d */
[----:B------:R-:W-:Y:S01]  /*0220*/  CS2R R14, SRZ ;  /* 0x00000000000e7805 */ /* 0x000fe2000001ff00 */
[----:B------:R-:W-:Y:S01]  /*0230*/  IMAD R36, R36, 0x200, R13 ;  /* 0x0000020024247824 */ /* 0x000fe200078e020d */
[----:B------:R-:W-:Y:S01]  /*0240*/  CS2R R12, SRZ ;  /* 0x00000000000c7805 */ /* 0x000fe2000001ff00 */
[----:B-1----:R-:W-:-:S04]  /*0250*/  IMAD.WIDE R26, R38, 0x4, R2 ;  /* 0x00000004261a7825 */ /* 0x002fc800078e0202 */
[--C-:B------:R-:W-:Y:S01]  /*0260*/  IMAD.WIDE R28, R0, 0x4, R2.reuse ;  /* 0x00000004001c7825 */ /* 0x100fe200078e0202 */
[----:B------:R1:W2:Y:S03]  /*0270*/  @!P3 LDG.E.EL.128 R4, desc[UR6][R26.64] ;  /* 0x000000061a04b981 */ /* 0x0002a6000c2e1d00 */
[--C-:B------:R-:W-:Y:S01]  /*0280*/  IMAD.WIDE R30, R37, 0x4, R2.reuse ;  /* 0x00000004251e7825 */ /* 0x100fe200078e0202 */
[----:B------:R3:W4:Y:S01]  /*0290*/  @!P2 LDG.E.EL.128 R8, desc[UR6][R28.64] ;  /* 0x000000061c08a981 */ /* 0x000722000c2e1d00 */
[----:B------:R-:W-:Y:S02]  /*02a0*/  CS2R R16, SRZ ;  /* 0x0000000000107805 */ /* 0x000fe4000001ff00 */
[----:B------:R-:W-:Y:S01]  /*02b0*/  CS2R R18, SRZ ;  /* 0x0000000000127805 */ /* 0x000fe2000001ff00 */
[----:B------:R-:W5:Y:S01]  /*02c0*/  @!P1 LDG.E.EL.128 R12, desc[UR6][R30.64] ;  /* 0x000000061e0c9981 */ /* 0x000f62000c2e1d00 */
[----:B-1----:R-:W-:Y:S01]  /*02d0*/  IMAD.WIDE R26, R36, 0x4, R2 ;  /* 0x00000004241a7825 */ /* 0x002fe200078e0202 */
[----:B------:R-:W1:Y:S04]  /*02e0*/  S2UR UR5, SR_CgaCtaId ;  /* 0x00000000000579c3 */ /* 0x000e680000008800 */
[----:B------:R1:W4:Y:S01]  /*02f0*/  @!P0 LDG.E.EL.128 R16, desc[UR6][R26.64] ;  /* 0x000000061a108981 */ /* 0x000322000c2e1d00 */
[C---:B---3--:R-:W-:Y:S01]  /*0300*/  IMAD.SHL.U32 R28, R24.reuse, 0x40, RZ ;  /* 0x00000040181c7824 */ /* 0x048fe200078e00ff */
[----:B------:R-:W-:Y:S01]  /*0310*/  PRMT R23, R24, 0x6540, R21 ;  /* 0x0000654018177816 */ /* 0x000fe20000000015 */
[----:B------:R-:W-:Y:S01]  /*0320*/  UMOV UR4, 0x400 ;  /* 0x0000040000047882 */ /* 0x000fe20000000000 */
[----:B------:R-:W3:Y:S02]  /*0330*/  LDC.64 R2, c[0x0][0x218] ;  /* 0x00008600ff027b82 */ /* 0x000ee40000000a00 */
[----:B------:R-:W-:-:S02]  /*0340*/  LEA.HI R32, R32, R23, RZ, 0x9 ;  /* 0x0000001720207211 */ /* 0x000fc400078f48ff */
[----:B------:R-:W-:Y:S02]  /*0350*/  LOP3.LUT R28, R28, 0xfc0, RZ, 0xc0, !PT ;  /* 0x00000fc01c1c7812 */ /* 0x000fe400078ec0ff */
[----:B------:R-:W-:Y:S02]  /*0360*/  LOP3.LUT R32, R32, 0xfffffe00, RZ, 0xc0, !PT ;  /* 0xfffffe0020207812 */ /* 0x000fe400078ec0ff */
[C---:B01----:R-:W-:Y:S02]  /*0370*/  LOP3.LUT R26, R28.reuse, 0x10, RZ, 0xfc, !PT ;  /* 0x000000101c1a7812 */ /* 0x043fe400078efcff */
[C---:B------:R-:W-:Y:S01]  /*0380*/  LOP3.LUT R27, R28.reuse, 0x20, RZ, 0xfc, !PT ;  /* 0x000000201c1b7812 */ /* 0x040fe200078efcff */
[----:B------:R-:W-:Y:S01]  /*0390*/  UPRMT UR4, UR5, 0x654, UR4 ;  /* 0x0000065405047896 */ /* 0x000fe20008000004 */
[C---:B------:R-:W-:Y:S02]  /*03a0*/  LOP3.LUT R25, R28.reuse, R25, RZ, 0xfc, !PT ;  /* 0x000000191c197212 */ /* 0x040fe400078efcff */
[----:B------:R-:W-:Y:S01]  /*03b0*/  LOP3.LUT R29, R28, 0x30, RZ, 0xfc, !PT ;  /* 0x000000301c1d7812 */ /* 0x000fe200078efcff */
[----:B------:R-:W-:-:S02]  /*03c0*/  IMAD.IADD R23, R23, 0x1, -R32 ;  /* 0x0000000117177824 */ /* 0x000fc400078e0a20 */
[----:B------:R-:W-:Y:S02]  /*03d0*/  LEA.HI R28, R28, UR4, RZ, 0x1e ;  /* 0x000000041c1c7c11 */ /* 0x000fe4000f8ff0ff */
[----:B------:R-:W-:Y:S02]  /*03e0*/  LEA.HI R26, R26, UR4, RZ, 0x1e ;  /* 0x000000041a1a7c11 */ /* 0x000fe4000f8ff0ff */
[----:B------:R-:W-:Y:S02]  /*03f0*/  LEA.HI R30, R27, UR4, RZ, 0x1e ;  /* 0x000000041b1e7c11 */ /* 0x000fe4000f8ff0ff */
[----:B------:R-:W-:Y:S01]  /*0400*/  LEA.HI R32, R29, UR4, RZ, 0x1e ;  /* 0x000000041d207c11 */ /* 0x000fe2000f8ff0ff */
[C---:B------:R-:W-:Y:S02]  /*0410*/  IMAD R29, R25.reuse, 0x4, R28 ;  /* 0x00000004191d7824 */ /* 0x040fe400078e021c */
[C---:B------:R-:W-:Y:S02]  /*0420*/  IMAD R28, R25.reuse, 0x4, R26 ;  /* 0x00000004191c7824 */ /* 0x040fe400078e021a */
[----:B------:R-:W-:-:S02]  /*0430*/  IMAD R31, R25, 0x4, R30 ;  /* 0x00000004191f7824 */ /* 0x000fc400078e021e */
[----:B------:R-:W-:Y:S02]  /*0440*/  IMAD R32, R25, 0x4, R32 ;  /* 0x0000000419207824 */ /* 0x000fe400078e0220 */
[----:B---3--:R-:W-:Y:S01]  /*0450*/  IMAD.WIDE R26, R23, 0x4, R2 ;  /* 0x00000004171a7825 */ /* 0x008fe200078e0202 */
[----:B--2---:R-:W-:Y:S04]  /*0460*/  STS [R29], R4 ;  /* 0x000000041d007388 */ /* 0x004fe80000000800 */
[----:B------:R-:W-:Y:S04]  /*0470*/  STS [R28+0x40], R5 ;  /* 0x000040051c007388 */ /* 0x000fe80000000800 */
[----:B------:R-:W-:Y:S04]  /*0480*/  STS [R31+0x80], R6 ;  /* 0x000080061f007388 */ /* 0x000fe80000000800 */
[----:B------:R-:W-:Y:S04]  /*0490*/  STS [R32+0xc0], R7 ;  /* 0x0000c00720007388 */ /* 0x000fe80000000800 */
[----:B----4-:R-:W-:Y:S04]  /*04a0*/  STS [R29+0x10], R8 ;  /* 0x000010081d007388 */ /* 0x010fe80000000800 */
[----:B------:R-:W-:Y:S04]  /*04b0*/  STS [R28+0x50], R9 ;  /* 0x000050091c007388 */ /* 0x000fe80000000800 */
[----:B------:R-:W-:Y:S04]  /*04c0*/  STS [R31+0x90], R10 ;  /* 0x0000900a1f007388 */ /* 0x000fe80000000800 */
[----:B------:R-:W-:Y:S04]  /*04d0*/  STS [R32+0xd0], R11 ;  /* 0x0000d00b20007388 */ /* 0x000fe80000000800 */
[----:B-----5:R-:W-:Y:S04]  /*04e0*/  STS [R29+0x20], R12 ;  /* 0x0000200c1d007388 */ /* 0x020fe80000000800 */
[----:B------:R-:W-:Y:S04]  /*04f0*/  STS [R28+0x60], R13 ;  /* 0x0000600d1c007388 */ /* 0x000fe80000000800 */
[----:B------:R-:W-:Y:S04]  /*0500*/  STS [R31+0xa0], R14 ;  /* 0x0000a00e1f007388 */ /* 0x000fe80000000800 */
[----:B------:R-:W-:Y:S04]  /*0510*/  STS [R32+0xe0], R15 ;  /* 0x0000e00f20007388 */ /* 0x000fe80000000800 */
[----:B------:R0:W-:Y:S04]  /*0520*/  STS [R29+0x30], R16 ;  /* 0x000030101d007388 */ /* 0x0001e80000000800 */
[----:B------:R-:W-:Y:S04]  /*0530*/  STS [R28+0x70], R17 ;  /* 0x000070111c007388 */ /* 0x000fe80000000800 */
[----:B------:R-:W-:Y:S04]  /*0540*/  STS [R31+0xb0], R18 ;  /* 0x0000b0121f007388 */ /* 0x000fe80000000800 */
[----:B------:R1:W-:Y:S01]  /*0550*/  STS [R32+0xf0], R19 ;  /* 0x0000f01320007388 */ /* 0x0003e20000000800 */
[----:B------:R-:W-:Y:S06]  /*0560*/  BAR.SYNC.DEFER_BLOCKING 0x0 ;  /* 0x0000000000007b1d */ /* 0x000fec0000010000 */
[----:B------:R2:W3:Y:S01]  /*0570*/  LDG.E.EL R23, desc[UR6][R26.64] ;  /* 0x000000061a177981 */ /* 0x0004e2000c2e1900 */
[----:B------:R-:W-:-:S04]  /*0580*/  LOP3.LUT R3, R39, 0x3fc, RZ, 0xc0, !PT ;  /* 0x000003fc27037812 */ /* 0x000fc800078ec0ff */
[C---:B------:R-:W-:Y:S02]  /*0590*/  LOP3.LUT R25, R3.reuse, 0x400, RZ, 0xfc, !PT ;  /* 0x0000040003197812 */ /* 0x040fe400078efcff */
[C---:B------:R-:W-:Y:S02]  /*05a0*/  LOP3.LUT R30, R3.reuse, 0x800, RZ, 0xfc, !PT ;  /* 0x00000800031e7812 */ /* 0x040fe400078efcff */
[----:B0-----:R-:W-:Y:S02]  /*05b0*/  LOP3.LUT R29, R3, 0xc00, RZ, 0xfc, !PT ;  /* 0x00000c00031d7812 */ /* 0x001fe400078efcff */
[----:B------:R-:W-:Y:S02]  /*05c0*/  SHF.R.U32.HI R25, RZ, 0x2, R25 ;  /* 0x00000002ff197819 */ /* 0x000fe40000011619 */
[----:B------:R-:W-:Y:S02]  /*05d0*/  SHF.R.U32.HI R30, RZ, 0x2, R30 ;  /* 0x00000002ff1e7819 */ /* 0x000fe4000001161e */
[----:B------:R-:W-:-:S02]  /*05e0*/  SHF.R.U32.HI R29, RZ, 0x2, R29 ;  /* 0x00000002ff1d7819 */ /* 0x000fc4000001161d */
[----:B------:R-:W-:Y:S02]  /*05f0*/  SHF.R.U32.HI R48, RZ, 0x2, R24 ;  /* 0x00000002ff307819 */ /* 0x000fe40000011618 */
[C---:B------:R-:W-:Y:S02]  /*0600*/  LOP3.LUT R2, R24.reuse, 0xff, RZ, 0xc0, !PT ;  /* 0x000000ff18027812 */ /* 0x040fe400078ec0ff */
[----:B------:R-:W-:Y:S02]  /*0610*/  LOP3.LUT R25, R25, 0x1fc, RZ, 0xc0, !PT ;  /* 0x000001fc19197812 */ /* 0x000fe400078ec0ff */
[----:B------:R-:W-:Y:S02]  /*0620*/  LOP3.LUT R24, R24, 0xfc, RZ, 0xc0, !PT ;  /* 0x000000fc18187812 */ /* 0x000fe400078ec0ff */
[----:B------:R-:W-:Y:S02]  /*0630*/  LOP3.LUT R30, R30, 0x2fc, RZ, 0xc0, !PT ;  /* 0x000002fc1e1e7812 */ /* 0x000fe400078ec0ff */
[----:B------:R-:W-:Y:S01]  /*0640*/  LOP3.LUT R29, R29, 0x3fc, RZ, 0xc0, !PT ;  /* 0x000003fc1d1d7812 */ /* 0x000fe200078ec0ff */
[----:B--2---:R-:W-:-:S02]  /*0650*/  VIADD R26, R25, UR4 ;  /* 0x00000004191a7c36 */ /* 0x004fc40008000000 */
[----:B------:R-:W-:Y:S02]  /*0660*/  VIADD R24, R24, UR4 ;  /* 0x0000000418187c36 */ /* 0x000fe40008000000 */
[----:B------:R-:W-:Y:S02]  /*0670*/  VIADD R30, R30, UR4 ;  /* 0x000000041e1e7c36 */ /* 0x000fe40008000000 */
[----:B-1----:R-:W-:Y:S02]  /*0680*/  VIADD R32, R29, UR4 ;  /* 0x000000041d207c36 */ /* 0x002fe40008000000 */
[C---:B------:R-:W-:Y:S02]  /*0690*/  IMAD R25, R3.reuse, 0x4, R26 ;  /* 0x0000000403197824 */ /* 0x040fe400078e021a */
[C---:B------:R-:W-:Y:S02]  /*06a0*/  IMAD R28, R3.reuse, 0x4, R24 ;  /* 0x00000004031c7824 */ /* 0x040fe400078e0218 */
[C---:B------:R-:W-:Y:S01]  /*06b0*/  IMAD R30, R3.reuse, 0x4, R30 ;  /* 0x00000004031e7824 */ /* 0x040fe200078e021e */
[----:B------:R-:W-:Y:S01]  /*06c0*/  LDS R24, [R25+0x1000] ;  /* 0x0010000019187984 */ /* 0x000fe20000000800 */
[----:B------:R-:W-:-:S03]  /*06d0*/  IMAD R29, R3, 0x4, R32 ;  /* 0x00000004031d7824 */ /* 0x000fc600078e0220 */
[----:B------:R-:W-:Y:S04]  /*06e0*/  LDS R52, [R25+0x1004] ;  /* 0x0010040019347984 */ /* 0x000fe80000000800 */
[----:B------:R-:W-:Y:S04]  /*06f0*/  LDS R50, [R25+0x1008] ;  /* 0x0010080019327984 */ /* 0x000fe80000000800 */
[----:B------:R-:W-:Y:S04]  /*0700*/  LDS R46, [R25+0x100c] ;  /* 0x00100c00192e7984 */ /* 0x000fe80000000800 */
[----:B------:R-:W-:Y:S04]  /*0710*/  LDS R45, [R30+0x2000] ;  /* 0x002000001e2d7984 */ /* 0x000fe80000000800 */
[----:B------:R-:W-:Y:S04]  /*0720*/  LDS R41, [R30+0x2004] ;  /* 0x002004001e297984 */ /* 0x000fe80000000800 */
[----:B------:R-:W-:Y:S04]  /*0730*/  LDS R43, [R30+0x2008] ;  /* 0x002008001e2b7984 */ /* 0x000fe80000000800 */
[----:B------:R0:W-:Y:S04]  /*0740*/  LDS R33, [R30+0x200c] ;  /* 0x00200c001e217984 */ /* 0x0001e80000000800 */
[----:B------:R-:W-:Y:S04]  /*0750*/  LDS R40, [R29+0x3000] ;  /* 0x003000001d287984 */ /* 0x000fe80000000800 */
[----:B------:R-:W-:Y:S04]  /*0760*/  LDS R34, [R29+0x3004] ;  /* 0x003004001d227984 */ /* 0x000fe80000000800 */
[----:B------:R-:W-:Y:S04]  /*0770*/  LDS R42, [R29+0x3008] ;  /* 0x003008001d2a7984 */ /* 0x000fe80000000800 */
[----:B------:R-:W-:Y:S04]  /*0780*/  LDS R32, [R29+0x300c] ;  /* 0x00300c001d207984 */ /* 0x000fe80000000800 */
[----:B------:R-:W-:Y:S04]  /*0790*/  LDS R26, [R28+0xc] ;  /* 0x00000c001c1a7984 */ /* 0x000fe80000000800 */
[----:B------:R-:W-:Y:S04]  /*07a0*/  LDS R54, [R28+0x8] ;  /* 0x000008001c367984 */ /* 0x000fe80000000800 */
[----:B------:R-:W-:Y:S04]  /*07b0*/  LDS R56, [R28+0x4] ;  /* 0x000004001c387984 */ /* 0x000fe80000000800 */
[----:B------:R-:W-:Y:S01]  /*07c0*/  LDS R25, [R28] ;  /* 0x000000001c197984 */ /* 0x000fe20000000800 */
[----:B------:R-:W-:Y:S01]  /*07d0*/  LEA R31, R2, UR4, 0x3 ;  /* 0x00000004021f7c11 */ /* 0x000fe2000f8e18ff */
[----:B------:R-:W-:Y:S01]  /*07e0*/  BAR.SYNC.DEFER_BLOCKING 0x0 ;  /* 0x0000000000007b1d */ /* 0x000fe20000010000 */
[----:B------:R-:W-:-:S04]  /*07f0*/  SGXT.U32 R48, R48, 0x6 ;  /* 0x000000063030781a */ /* 0x000fc80000000000 */
[----:B------:R-:W-:Y:S01]  /*0800*/  LOP3.LUT R3, R48, 0x40, RZ, 0xfc, !PT ;  /* 0x0000004030037812 */ /* 0x000fe200078efcff */
[----:B0-----:R-:W-:Y:S01]  /*0810*/  IMAD R30, R2, -0x4, R31 ;  /* 0xfffffffc021e7824 */ /* 0x001fe200078e021f */
[C---:B------:R-:W-:Y:S02]  /*0820*/  LOP3.LUT R2, R48.reuse, 0x80, RZ, 0xfc, !PT ;  /* 0x0000008030027812 */ /* 0x040fe400078efcff */
[----:B------:R-:W-:Y:S02]  /*0830*/  LEA R47, R3, UR4, 0x3 ;  /* 0x00000004032f7c11 */ /* 0x000fe4000f8e18ff */
[C---:B------:R-:W-:Y:S02]  /*0840*/  LOP3.LUT R3, R48.reuse, 0xc0, RZ, 0xfc, !PT ;  /* 0x000000c030037812 */ /* 0x040fe400078efcff */
[----:B------:R-:W-:Y:S02]  /*0850*/  LEA R27, R48, UR4, 0x3 ;  /* 0x00000004301b7c11 */ /* 0x000fe4000f8e18ff */
[----:B------:R-:W-:-:S02]  /*0860*/  LEA R44, R2, UR4, 0x3 ;  /* 0x00000004022c7c11 */ /* 0x000fc4000f8e18ff */
[----:B------:R-:W-:Y:S02]  /*0870*/  LEA R35, R3, UR4, 0x3 ;  /* 0x0000000403237c11 */ /* 0x000fe4000f8e18ff */
[----:B------:R-:W0:Y:S01]  /*0880*/  LDC.64 R2, c[0x0][0x220] ;  /* 0x00008800ff027b82 */ /* 0x000e220000000a00 */
[----:B------:R-:W-:Y:S02]  /*0890*/  LOP3.LUT R39, R22, 0xc, R39, 0xf8, !PT ;  /* 0x0000000c16277812 */ /* 0x000fe400078ef827 */
[----:B------:R-:W-:Y:S02]  /*08a0*/  PRMT R22, R48, 0x6540, R21 ;  /* 0x0000654030167816 */ /* 0x000fe40000000015 */
[----:B------:R-:W-:Y:S02]  /*08b0*/  LEA R20, R20, UR4, 0x2 ;  /* 0x0000000414147c11 */ /* 0x000fe4000f8e10ff */
[----:B------:R-:W-:Y:S01]  /*08c0*/  ISETP.GE.AND P4, PT, R39, 0x10, PT ;  /* 0x000000102700780c */ /* 0x000fe20003f86270 */
[----:B---3--:R-:W-:Y:S01]  /*08d0*/  STS [R31], R23 ;  /* 0x000000171f007388 */ /* 0x008fe20000000800 */
[----:B------:R-:W-:Y:S06]  /*08e0*/  BAR.SYNC.DEFER_BLOCKING 0x0 ;  /* 0x0000000000007b1d */ /* 0x000fec0000010000 */
[----:B------:R-:W1:Y:S04]  /*08f0*/  LDS R27, [R27] ;  /* 0x000000001b1b7984 */ /* 0x000e680000000800 */
[----:B------:R-:W2:Y:S04]  /*0900*/  LDS R47, [R47] ;  /* 0x000000002f2f7984 */ /* 0x000ea80000000800 */
[----:B------:R-:W3:Y:S04]  /*0910*/  LDS R44, [R44] ;  /* 0x000000002c2c7984 */ /* 0x000ee80000000800 */
[----:B------:R-:W4:Y:S01]  /*0920*/  LDS R35, [R35] ;  /* 0x0000000023237984 */ /* 0x000f220000000800 */
[----:B------:R-:W-:Y:S06]  /*0930*/  BAR.SYNC.DEFER_BLOCKING 0x0 ;  /* 0x0000000000007b1d */ /* 0x000fec0000010000 */
[----:B------:R5:W-:Y:S02]  /*0940*/  STS [R30], R23 ;  /* 0x000000171e007388 */ /* 0x000be40000000800 */
[----:B------:R-:W-:Y:S01]  /*0950*/  BAR.SYNC.DEFER_BLOCKING 0x0 ;  /* 0x0000000000007b1d */ /* 0x000fe20000010000 */
[-C--:B-1----:R-:W-:Y:S01]  /*0960*/  FSETP.GEU.AND P5, PT, R54, -R27.reuse, PT ;  /* 0x8000001b3600720b */ /* 0x082fe20003fae000 */
[--C-:B------:R-:W-:Y:S01]  /*0970*/  FADD R29, R56, R27.reuse ;  /* 0x0000001b381d7221 */ /* 0x100fe20000000000 */
[--C-:B------:R-:W-:Y:S01]  /*0980*/  FADD R54, R54, R27.reuse ;  /* 0x0000001b36367221 */ /* 0x100fe20000000000 */
[----:B------:R-:W-:Y:S01]  /*0990*/  FSETP.GEU.AND P6, PT, R56, -R27, PT ;  /* 0x8000001b3800720b */ /* 0x000fe20003fce000 */
[--C-:B------:R-:W-:Y:S01]  /*09a0*/  FADD R31, R26, R27.reuse ;  /* 0x0000001b1a1f7221 */ /* 0x100fe20000000000 */
[----:B------:R-:W-:-:S02]  /*09b0*/  FADD R28, R25, R27 ;  /* 0x0000001b191c7221 */ /* 0x000fc40000000000 */
[----:B------:R-:W-:Y:S02]  /*09c0*/  SEL R29, R29, RZ, P6 ;  /* 0x000000ff1d1d7207 */ /* 0x000fe40003000000 */
[----:B-----5:R-:W-:Y:S02]  /*09d0*/  SEL R30, R54, RZ, P5 ;  /* 0x000000ff361e7207 */ /* 0x020fe40002800000 */
[-C--:B------:R-:W-:Y:S02]  /*09e0*/  FSETP.GEU.AND P6, PT, R26, -R27.reuse, PT ;  /* 0x8000001b1a00720b */ /* 0x080fe40003fce000 */
[----:B------:R-:W-:Y:S01]  /*09f0*/  FSETP.GEU.AND P5, PT, R25, -R27, PT ;  /* 0x8000001b1900720b */ /* 0x000fe20003fae000 */
[----:B------:R-:W-:Y:S02]  /*0a00*/  IMAD R27, R22, 0x10, R39 ;  /* 0x00000010161b7824 */ /* 0x000fe400078e0227 */
[----:B------:R-:W-:Y:S01]  /*0a10*/  IMAD.SHL.U32 R25, R21, 0x100, RZ ;  /* 0x0000010015197824 */ /* 0x000fe200078e00ff */
[----:B------:R-:W-:Y:S01]  /*0a20*/  SEL R31, R31, RZ, P6 ;  /* 0x000000ff1f1f7207 */ /* 0x000fe20003000000 */
[----:B0-----:R-:W-:Y:S01]  /*0a30*/  IMAD.WIDE R26, R27, 0x4, R2 ;  /* 0x000000041b1a7825 */ /* 0x001fe200078e0202 */
[----:B------:R-:W0:Y:S01]  /*0a40*/  LDS.128 R20, [R20] ;  /* 0x0000000014147984 */ /* 0x000e220000000c00 */
[----:B------:R-:W-:-:S02]  /*0a50*/  SEL R28, R28, RZ, P5 ;  /* 0x000000ff1c1c7207 */ /* 0x000fc40002800000 */
[C-C-:B--2---:R-:W-:Y:S01]  /*0a60*/  FADD R49, R52.reuse, R47.reuse ;  /* 0x0000002f34317221 */ /* 0x144fe20000000000 */
[-C--:B------:R-:W-:Y:S02]  /*0a70*/  FSETP.GEU.AND P5, PT, R52, -R47.reuse, PT ;  /* 0x8000002f3400720b */ /* 0x080fe40003fae000 */
[----:B------:R-:W-:Y:S01]  /*0a80*/  LOP3.LUT R54, R25, 0x40, R48, 0xfe, !PT ;  /* 0x0000004019367812 */ /* 0x000fe200078efe30 */
[----:B------:R1:W-:Y:S01]  /*0a90*/  @!P4 STG.E.128 desc[UR6][R26.64], R28 ;  /* 0x0000001c1a00c986 */ /* 0x0003e2000c101d06 */
[----:B------:R-:W-:Y:S02]  /*0aa0*/  LOP3.LUT R52, R25, 0x80, R48, 0xfe, !PT ;  /* 0x0000008019347812 */ /* 0x000fe400078efe30 */
[C---:B------:R-:W-:Y:S01]  /*0ab0*/  FSETP.GEU.AND P6, PT, R50.reuse, -R47, PT ;  /* 0x8000002f3200720b */ /* 0x040fe20003fce000 */
[----:B------:R-:W-:Y:S01]  /*0ac0*/  FADD R50, R50, R47 ;  /* 0x0000002f32327221 */ /* 0x000fe20000000000 */
[----:B------:R-:W-:Y:S02]  /*0ad0*/  LOP3.LUT R48, R25, 0xc0, R48, 0xfe, !PT ;  /* 0x000000c019307812 */ /* 0x000fe400078efe30 */
[----:B------:R-:W-:-:S02]  /*0ae0*/  SEL R25, R49, RZ, P5 ;  /* 0x000000ff31197207 */ /* 0x000fc40002800000 */
[CC--:B------:R-:W-:Y:S01]  /*0af0*/  FSETP.GEU.AND P5, PT, R46.reuse, -R47.reuse, PT ;  /* 0x8000002f2e00720b */ /* 0x0c0fe20003fae000 */
[--C-:B-1----:R-:W-:Y:S01]  /*0b00*/  FADD R27, R46, R47.reuse ;  /* 0x0000002f2e1b7221 */ /* 0x102fe20000000000 */
[----:B------:R-:W-:Y:S01]  /*0b10*/  FADD R28, R24, R47 ;  /* 0x0000002f181c7221 */ /* 0x000fe20000000000 */
[----:B------:R-:W-:Y:S01]  /*0b20*/  SEL R26, R50, RZ, P6 ;  /* 0x000000ff321a7207 */ /* 0x000fe20003000000 */
[--C-:B---3--:R-:W-:Y:S01]  /*0b30*/  FADD R29, R45, R44.reuse ;  /* 0x0000002c2d1d7221 */ /* 0x108fe20000000000 */
[----:B------:R-:W-:Y:S02]  /*0b40*/  FSETP.GEU.AND P6, PT, R24, -R47, PT ;  /* 0x8000002f1800720b */ /* 0x000fe40003fce000 */
[----:B------:R-:W-:Y:S02]  /*0b50*/  SEL R27, R27, RZ, P5 ;  /* 0x000000ff1b1b7207 */ /* 0x000fe40002800000 */
[----:B------:R-:W-:Y:S01]  /*0b60*/  FSETP.GEU.AND P5, PT, R45, -R44, PT ;  /* 0x8000002c2d00720b */ /* 0x000fe20003fae000 */
[----:B------:R-:W-:Y:S01]  /*0b70*/  FADD R30, R43, R44 ;  /* 0x0000002c2b1e7221 */ /* 0x000fe20000000000 */
[----:B------:R-:W-:-:S02]  /*0b80*/  SEL R24, R28, RZ, P6 ;  /* 0x000000ff1c187207 */ /* 0x000fc40003000000 */
[-C--:B------:R-:W-:Y:S02]  /*0b90*/  FSETP.GEU.AND P6, PT, R43, -R44.reuse, PT ;  /* 0x8000002c2b00720b */ /* 0x080fe40003fce000 */
[----:B------:R-:W-:Y:S01]  /*0ba0*/  SEL R28, R29, RZ, P5 ;  /* 0x000000ff1d1c7207 */ /* 0x000fe20002800000 */
[C-C-:B------:R-:W-:Y:S01]  /*0bb0*/  FADD R29, R41.reuse, R44.reuse ;  /* 0x0000002c291d7221 */ /* 0x140fe20000000000 */
[-C--:B------:R-:W-:Y:S01]  /*0bc0*/  FSETP.GEU.AND P5, PT, R41, -R44.reuse, PT ;  /* 0x8000002c2900720b */ /* 0x080fe20003fae000 */
[C---:B------:R-:W-:Y:S01]  /*0bd0*/  FADD R31, R33.reuse, R44 ;  /* 0x0000002c211f7221 */ /* 0x040fe20000000000 */
[----:B------:R-:W-:Y:S01]  /*0be0*/  SEL R30, R30, RZ, P6 ;  /* 0x000000ff1e1e7207 */ /* 0x000fe20003000000 */
[----:B----4-:R-:W-:Y:S01]  /*0bf0*/  FADD R41, R42, R35 ;  /* 0x000000232a297221 */ /* 0x010fe20000000000 */
[----:B------:R-:W-:Y:S02]  /*0c00*/  FSETP.GEU.AND P6, PT, R33, -R44, PT ;  /* 0x8000002c2100720b */ /* 0x000fe40003fce000 */
[----:B------:R-:W-:-:S02]  /*0c10*/  SEL R29, R29, RZ, P5 ;  /* 0x000000ff1d1d7207 */ /* 0x000fc40002800000 */
[-C--:B------:R-:W-:Y:S01]  /*0c20*/  FSETP.GEU.AND P5, PT, R42, -R35.reuse, PT ;  /* 0x800000232a00720b */ /* 0x080fe20003fae000 */
[C-C-:B------:R-:W-:Y:S01]  /*0c30*/  FADD R33, R34.reuse, R35.reuse ;  /* 0x0000002322217221 */ /* 0x140fe20000000000 */
[----:B------:R-:W-:Y:S02]  /*0c40*/  SEL R31, R31, RZ, P6 ;  /* 0x000000ff1f1f7207 */ /* 0x000fe40003000000 */
[-C--:B------:R-:W-:Y:S02]  /*0c50*/  FSETP.GEU.AND P6, PT, R34, -R35.reuse, PT ;  /* 0x800000232200720b */ /* 0x080fe40003fce000 */
[----:B------:R-:W-:Y:S02]  /*0c60*/  SEL R34, R41, RZ, P5 ;  /* 0x000000ff29227207 */ /* 0x000fe40002800000 */
[CC--:B------:R-:W-:Y:S01]  /*0c70*/  FSETP.GEU.AND P5, PT, R40.reuse, -R35.reuse, PT ;  /* 0x800000232800720b */ /* 0x0c0fe20003fae000 */
[--C-:B------:R-:W-:Y:S01]  /*0c80*/  FADD R40, R40, R35.reuse ;  /* 0x0000002328287221 */ /* 0x100fe20000000000 */
[----:B------:R-:W-:Y:S01]  /*0c90*/  SEL R33, R33, RZ, P6 ;  /* 0x000000ff21217207 */ /* 0x000fe20003000000 */
[C---:B------:R-:W-:Y:S01]  /*0ca0*/  FADD R41, R32.reuse, R35 ;  /* 0x0000002320297221 */ /* 0x040fe20000000000 */
[----:B------:R-:W-:-:S02]  /*0cb0*/  FSETP.GEU.AND P6, PT, R32, -R35, PT ;  /* 0x800000232000720b */ /* 0x000fc40003fce000 */
[----:B------:R-:W-:Y:S02]  /*0cc0*/  SEL R32, R40, RZ, P5 ;  /* 0x000000ff28207207 */ /* 0x000fe40002800000 */
[----:B0-----:R-:W-:-:S04]  /*0cd0*/  FSETP.GEU.AND P5, PT, R23, -R11, PT ;  /* 0x8000000b1700720b */ /* 0x001fc80003fae000 */
[----:B------:R-:W-:Y:S02]  /*0ce0*/  SEL R46, RZ, 0x1, P5 ;  /* 0x00000001ff2e7807 */ /* 0x000fe40002800000 */
[----:B------:R-:W-:Y:S01]  /*0cf0*/  FSETP.GEU.AND P5, PT, R20, -R8, PT ;  /* 0x800000081400720b */ /* 0x000fe20003fae000 */
[----:B------:R-:W-:Y:S01]  /*0d00*/  IMAD R43, R54, 0x10, R39 ;  /* 0x00000010362b7824 */ /* 0x000fe200078e0227 */
[----:B------:R-:W-:Y:S02]  /*0d10*/  SEL R35, R41, RZ, P6 ;  /* 0x000000ff29237207 */ /* 0x000fe40003000000 */
[----:B------:R-:W-:Y:S02]  /*0d20*/  FSETP.GEU.AND P6, PT, R22, -R10, PT ;  /* 0x8000000a1600720b */ /* 0x000fe40003fce000 */
[----:B------:R-:W-:Y:S02]  /*0d30*/  SEL R40, RZ, 0x7fff8, P5 ;  /* 0x0007fff8ff287807 */ /* 0x000fe40002800000 */
[----:B------:R-:W-:Y:S01]  /*0d40*/  FSETP.GEU.AND P5, PT, R23, -R15, PT ;  /* 0x8000000f1700720b */ /* 0x000fe20003fae000 */
[----:B------:R-:W-:Y:S01]  /*0d50*/  IMAD.WIDE R42, R43, 0x4, R2 ;  /* 0x000000042b2a7825 */ /* 0x000fe200078e0202 */
[----:B------:R-:W-:-:S02]  /*0d60*/  SEL R47, RZ, 0x1fffe, P6 ;  /* 0x0001fffeff2f7807 */ /* 0x000fc40003000000 */
[C---:B------:R-:W-:Y:S02]  /*0d70*/  FSETP.GEU.AND P6, PT, R21.reuse, -R9, PT ;  /* 0x800000091500720b */ /* 0x040fe40003fce000 */
[----:B------:R-:W-:Y:S02]  /*0d80*/  SEL R49, RZ, 0x1, P5 ;  /* 0x00000001ff317807 */ /* 0x000fe40002800000 */
[----:B------:R-:W-:Y:S01]  /*0d90*/  FSETP.GEU.AND P5, PT, R21, -R13, PT ;  /* 0x8000000d1500720b */ /* 0x000fe20003fae000 */
[----:B------:R0:W-:Y:S01]  /*0da0*/  @!P4 STG.E.128 desc[UR6][R42.64], R24 ;  /* 0x000000182a00c986 */ /* 0x0001e2000c101d06 */
[----:B------:R-:W-:Y:S02]  /*0db0*/  SEL R41, RZ, 0x4, P6 ;  /* 0x00000004ff297807 */ /* 0x000fe40003000000 */
[----:B------:R-:W-:Y:S01]  /*0dc0*/  FSETP.GEU.AND P6, PT, R22, -R14, PT ;  /* 0x8000000e1600720b */ /* 0x000fe20003fce000 */
[----:B------:R-:W-:-:S03]  /*0dd0*/  IMAD R45, R52, 0x10, R39 ;  /* 0x00000010342d7824 */ /* 0x000fc600078e0227 */
[----:B------:R-:W-:Y:S02]  /*0de0*/  SEL R50, RZ, 0x1fffe, P6 ;  /* 0x0001fffeff327807 */ /* 0x000fe40003000000 */
[----:B------:R-:W-:Y:S02]  /*0df0*/  FSETP.GEU.AND P6, PT, R20, -R12, PT ;  /* 0x8000000c1400720b */ /* 0x000fe40003fce000 */
[----:B0-----:R-:W-:Y:S02]  /*0e00*/  SEL R24, RZ, 0x4, P5 ;  /* 0x00000004ff187807 */ /* 0x001fe40002800000 */
[----:B------:R-:W-:-:S04]  /*0e10*/  FSETP.GEU.AND P5, PT, R22, -R18, PT ;  /* 0x800000121600720b */ /* 0x000fc80003fae000 */
[----:B------:R-:W-:Y:S02]  /*0e20*/  SEL R43, RZ, 0x1fffe, P5 ;  /* 0x0001fffeff2b7807 */ /* 0x000fe40002800000 */
[----:B------:R-:W-:Y:S01]  /*0e30*/  FSETP.GEU.AND P5, PT, R20, -R16, PT ;  /* 0x800000101400720b */ /* 0x000fe20003fae000 */
[----:B------:R-:W-:Y:S01]  /*0e40*/  IMAD.WIDE R44, R45, 0x4, R2 ;  /* 0x000000042d2c7825 */ /* 0x000fe200078e0202 */
[----:B------:R-:W-:Y:S02]  /*0e50*/  SEL R25, RZ, 0x7fff8, P6 ;  /* 0x0007fff8ff197807 */ /* 0x000fe40003000000 */
[----:B------:R-:W-:Y:S01]  /*0e60*/  FSETP.GEU.AND P6, PT, R21, -R17, PT ;  /* 0x800000111500720b */ /* 0x000fe20003fce000 */
[----:B------:R-:W-:Y:S01]  /*0e70*/  IMAD R51, R48, 0x10, R39 ;  /* 0x0000001030337824 */ /* 0x000fe200078e0227 */
[----:B------:R-:W-:Y:S02]  /*0e80*/  SEL R39, RZ, 0x7fff8, P5 ;  /* 0x0007fff8ff277807 */ /* 0x000fe40002800000 */
[----:B------:R-:W-:Y:S01]  /*0e90*/  FSETP.GEU.AND P5, PT, R23, -R19, PT ;  /* 0x800000131700720b */ /* 0x000fe20003fae000 */
[----:B------:R0:W-:Y:S01]  /*0ea0*/  @!P4 STG.E.128 desc[UR6][R44.64], R28 ;  /* 0x0000001c2c00c986 */ /* 0x0001e2000c101d06 */
[----:B------:R-:W-:-:S02]  /*0eb0*/  SEL R42, RZ, 0x4, P6 ;  /* 0x00000004ff2a7807 */ /* 0x000fc40003000000 */
[----:B------:R-:W-:Y:S01]  /*0ec0*/  FSETP.GEU.AND P6, PT, R22, -R6, PT ;  /* 0x800000061600720b */ /* 0x000fe20003fce000 */
[----:B------:R-:W-:-:S03]  /*0ed0*/  IMAD.IADD R46, R46, 0x1, R47 ;  /* 0x000000012e2e7824 */ /* 0x000fc600078e022f */
[----:B------:R-:W-:Y:S02]  /*0ee0*/  SEL R27, RZ, 0x1fffe, P6 ;  /* 0x0001fffeff1b7807 */ /* 0x000fe40003000000 */
[----:B------:R-:W-:Y:S02]  /*0ef0*/  FSETP.GEU.AND P6, PT, R23, -R7, PT ;  /* 0x800000071700720b */ /* 0x000fe40003fce000 */
[----:B0-----:R-:W-:Y:S01]  /*0f00*/  SEL R28, RZ, 0x1, P5 ;  /* 0x00000001ff1c7807 */ /* 0x001fe20002800000 */
[----:B------:R-:W-:-:S04]  /*0f10*/  IMAD.IADD R49, R49, 0x1, R50 ;  /* 0x0000000131317824 */ /* 0x000fc800078e0232 */
[----:B------:R-:W-:Y:S01]  /*0f20*/  IMAD.IADD R28, R28, 0x1, R43 ;  /* 0x000000011c1c7824 */ /* 0x000fe200078e022b */
[----:B------:R-:W-:Y:S02]  /*0f30*/  SEL R26, RZ, 0x1, P6 ;  /* 0x00000001ff1a7807 */ /* 0x000fe40003000000 */
[----:B------:R-:W-:Y:S02]  /*0f40*/  LOP3.LUT R46, R46, 0x3, RZ, 0xc0, !PT ;  /* 0x000000032e2e7812 */ /* 0x000fe400078ec0ff */
[----:B------:R-:W-:Y:S02]  /*0f50*/  LOP3.LUT R28, R28, 0x3, RZ, 0xc0, !PT ;  /* 0x000000031c1c7812 */ /* 0x000fe400078ec0ff */
[----:B------:R-:W-:Y:S01]  /*0f60*/  FSETP.GEU.AND P6, PT, R20, -R4, PT ;  /* 0x800000041400720b */ /* 0x000fe20003fce000 */
[----:B------:R-:W-:Y:S01]  /*0f70*/  IMAD.IADD R26, R26, 0x1, R27 ;  /* 0x000000011a1a7824 */ /* 0x000fe200078e021b */
[----:B------:R-:W-:Y:S02]  /*0f80*/  LOP3.LUT R49, R49, 0x3, RZ, 0xc0, !PT ;  /* 0x0000000331317812 */ /* 0x000fe400078ec0ff */
[----:B------:R-:W-:-:S02]  /*0f90*/  IADD3 R40, R46, R40, R41 ;  /* 0x000000282e287210 */ /* 0x000fc40007ffe029 */
[----:B------:R-:W-:Y:S02]  /*0fa0*/  IADD3 R28, R28, R39, R42 ;  /* 0x000000271c1c7210 */ /* 0x000fe40007ffe02a */
[----:B------:R-:W-:Y:S02]  /*0fb0*/  SEL R27, RZ, 0x7fff8, P6 ;  /* 0x0007fff8ff1b7807 */ /* 0x000fe40003000000 */
[----:B------:R-:W-:Y:S01]  /*0fc0*/  FSETP.GEU.AND P6, PT, R21, -R5, PT ;  /* 0x800000051500720b */ /* 0x000fe20003fce000 */
[----:B------:R-:W-:Y:S01]  /*0fd0*/  IMAD.SHL.U32 R40, R40, 0x100, RZ ;  /* 0x0000010028287824 */ /* 0x000fe200078e00ff */
[----:B------:R-:W-:Y:S02]  /*0fe0*/  IADD3 R25, R49, R25, R24 ;  /* 0x0000001931197210 */ /* 0x000fe40007ffe018 */
[----:B------:R-:W-:Y:S02]  /*0ff0*/  LOP3.LUT R28, R28, 0xf, RZ, 0xc0, !PT ;  /* 0x0000000f1c1c7812 */ /* 0x000fe400078ec0ff */
[----:B------:R-:W-:-:S02]  /*1000*/  SEL R24, RZ, 0x4, P6 ;  /* 0x00000004ff187807 */ /* 0x000fc40003000000 */
[----:B------:R-:W-:Y:S01]  /*1010*/  LOP3.LUT R26, R26, 0x3, RZ, 0xc0, !PT ;  /* 0x000000031a1a7812 */ /* 0x000fe200078ec0ff */
[----:B------:R-:W-:-:S03]  /*1020*/  IMAD.WIDE R2, R51, 0x4, R2 ;  /* 0x0000000433027825 */ /* 0x000fc600078e0202 */
[----:B------:R-:W-:Y:S01]  /*1030*/  IADD3 R24, R26, R27, R24 ;  /* 0x0000001b1a187210 */ /* 0x000fe20007ffe018 */
[----:B------:R-:W-:Y:S01]  /*1040*/  IMAD R28, R25, 0x10, R28 ;  /* 0x00000010191c7824 */ /* 0x000fe200078e021c */
[----:B------:R-:W-:Y:S01]  /*1050*/  LOP3.LUT R25, R40, 0xf00, RZ, 0xe2, !PT ;  /* 0x00000f0028197812 */ /* 0x000fe200078ee2ff */
[----:B------:R0:W-:Y:S01]  /*1060*/  @!P4 STG.E.128 desc[UR6][R2.64], R32 ;  /* 0x000000200200c986 */ /* 0x0001e2000c101d06 */
[----:B------:R-:W-:-:S03]  /*1070*/  FADD R6, R22, R6 ;  /* 0x0000000616067221 */ /* 0x000fc60000000000 */
[----:B------:R-:W-:Y:S02]  /*1080*/  IMAD R24, R24, 0x1000, R25 ;  /* 0x0000100018187824 */ /* 0x000fe400078e0219 */
[C---:B------:R-:W-:Y:S01]  /*1090*/  FADD R14, R22.reuse, R14 ;  /* 0x0000000e160e7221 */ /* 0x040fe20000000000 */
[C---:B------:R-:W-:Y:S01]  /*10a0*/  FADD R18, R22.reuse, R18 ;  /* 0x0000001216127221 */ /* 0x040fe20000000000 */
[----:B------:R-:W-:Y:S01]  /*10b0*/  FADD R10, R22, R10 ;  /* 0x0000000a160a7221 */ /* 0x000fe20000000000 */
[----:B0-----:R-:W-:-:S05]  /*10c0*/  LOP3.LUT R3, R28, 0xff, RZ, 0xc0, !PT ;  /* 0x000000ff1c037812 */ /* 0x001fca00078ec0ff */
[----:B------:R-:W-:Y:S02]  /*10d0*/  IMAD.IADD R22, R24, 0x1, R3 ;  /* 0x0000000118167824 */ /* 0x000fe400078e0203 */
[----:B------:R-:W0:Y:S03]  /*10e0*/  LDC.64 R2, c[0x0][0x228] ;  /* 0x00008a00ff027b82 */ /* 0x000e260000000a00 */
[----:B------:R-:W-:Y:S01]  /*10f0*/  LOP3.LUT R22, R22, 0xffff, RZ, 0xc0, !PT ;  /* 0x0000ffff16167812 */ /* 0x000fe200078ec0ff */
[C---:B------:R-:W-:Y:S01]  /*1100*/  FADD R26, R20.reuse, R4 ;  /* 0x00000004141a7221 */ /* 0x040fe20000000000 */
[C---:B------:R-:W-:Y:S01]  /*1110*/  FADD R25, R23.reuse, R7 ;  /* 0x0000000717197221 */ /* 0x040fe20000000000 */
[C---:B------:R-:W-:Y:S01]  /*1120*/  FADD R11, R23.reuse, R11 ;  /* 0x0000000b170b7221 */ /* 0x040fe20000000000 */
[C---:B------:R-:W-:Y:S01]  /*1130*/  FADD R19, R23.reuse, R19 ;  /* 0x0000001317137221 */ /* 0x040fe20000000000 */
[----:B------:R-:W-:Y:S01]  /*1140*/  FADD R15, R23, R15 ;  /* 0x0000000f170f7221 */ /* 0x000fe20000000000 */
[----:B------:R-:W-:Y:S01]  /*1150*/  SHF.R.U32.HI R4, RZ, 0xf, R22 ;  /* 0x0000000fff047819 */ /* 0x000fe20000011616 */
[C---:B------:R-:W-:Y:S01]  /*1160*/  FADD R23, R20.reuse, R8 ;  /* 0x0000000814177221 */ /* 0x040fe20000000000 */
[C---:B------:R-:W-:Y:S01]  /*1170*/  FADD R16, R20.reuse, R16 ;  /* 0x0000001014107221 */ /* 0x040fe20000000000 */
[----:B------:R-:W-:Y:S01]  /*1180*/  FADD R12, R20, R12 ;  /* 0x0000000c140c7221 */ /* 0x000fe20000000000 */
[----:B------:R-:W-:Y:S01]  /*1190*/  FADD R20, R21, R5 ;  /* 0x0000000515147221 */ /* 0x000fe20000000000 */
[----:B------:R-:W-:-:S02]  /*11a0*/  SHF.R.U32.HI R5, RZ, 0xe, R22 ;  /* 0x0000000eff057819 */ /* 0x000fc40000011616 */
[----:B------:R-:W-:Y:S02]  /*11b0*/  LOP3.LUT R4, R4, 0x1, RZ, 0xc0, !PT ;  /* 0x0000000104047812 */ /* 0x000fe400078ec0ff */
[--C-:B------:R-:W-:Y:S02]  /*11c0*/  SHF.R.U32.HI R7, RZ, 0xd, R22.reuse ;  /* 0x0000000dff077819 */ /* 0x100fe40000011616 */
[----:B------:R-:W-:Y:S02]  /*11d0*/  LOP3.LUT R5, R5, 0x1, RZ, 0xc0, !PT ;  /* 0x0000000105057812 */ /* 0x000fe400078ec0ff */
[----:B------:R-:W-:Y:S02]  /*11e0*/  SHF.R.U32.HI R8, RZ, 0xc, R22 ;  /* 0x0000000cff087819 */ /* 0x000fe40000011616 */
[----:B------:R-:W-:Y:S02]  /*11f0*/  ISETP.NE.U32.AND P6, PT, R4, 0x1, PT ;  /* 0x000000010400780c */ /* 0x000fe40003fc5070 */
[----:B------:R-:W-:-:S02]  /*1200*/  LOP3.LUT R7, R7, 0x1, RZ, 0xc0, !PT ;  /* 0x0000000107077812 */ /* 0x000fc400078ec0ff */
[----:B------:R-:W-:Y:S02]  /*1210*/  ISETP.NE.U32.AND P4, PT, R5, 0x1, PT ;  /* 0x000000010500780c */ /* 0x000fe40003f85070 */
[----:B------:R-:W-:Y:S02]  /*1220*/  LOP3.LUT R8, R8, 0x1, RZ, 0xc0, !PT ;  /* 0x0000000108087812 */ /* 0x000fe400078ec0ff */
[----:B------:R-:W-:Y:S02]  /*1230*/  SEL R4, R26, RZ, P6 ;  /* 0x000000ff1a047207 */ /* 0x000fe40003000000 */
[----:B------:R-:W-:Y:S02]  /*1240*/  ISETP.NE.U32.AND P6, PT, R7, 0x1, PT ;  /* 0x000000010700780c */ /* 0x000fe40003fc5070 */
[--C-:B------:R-:W-:Y:S01]  /*1250*/  SHF.R.U32.HI R7, RZ, 0xb, R22.reuse ;  /* 0x0000000bff077819 */ /* 0x100fe20000011616 */
[C---:B------:R-:W-:Y:S01]  /*1260*/  FADD R24, R21.reuse, R9 ;  /* 0x0000000915187221 */ /* 0x040fe20000000000 */
[----:B------:R-:W-:Y:S01]  /*1270*/  SEL R5, R20, RZ, P4 ;  /* 0x000000ff14057207 */ /* 0x000fe20002000000 */
[C---:B------:R-:W-:Y:S01]  /*1280*/  FADD R17, R21.reuse, R17 ;  /* 0x0000001115117221 */ /* 0x040fe20000000000 */
[----:B------:R-:W-:Y:S01]  /*1290*/  ISETP.NE.U32.AND P4, PT, R8, 0x1, PT ;  /* 0x000000010800780c */ /* 0x000fe20003f85070 */
[----:B------:R-:W-:Y:S01]  /*12a0*/  FADD R21, R21, R13 ;  /* 0x0000000d15157221 */ /* 0x000fe20000000000 */
[----:B------:R-:W-:-:S02]  /*12b0*/  SHF.R.U32.HI R9, RZ, 0xa, R22 ;  /* 0x0000000aff097819 */ /* 0x000fc40000011616 */
[----:B------:R-:W-:Y:S02]  /*12c0*/  SHF.R.U32.HI R13, RZ, 0x9, R22 ;  /* 0x00000009ff0d7819 */ /* 0x000fe40000011616 */
[----:B------:R-:W-:Y:S01]  /*12d0*/  LOP3.LUT R8, R7, 0x1, RZ, 0xc0, !PT ;  /* 0x0000000107087812 */ /* 0x000fe200078ec0ff */
[----:B0-----:R-:W-:Y:S01]  /*12e0*/  IMAD.WIDE R38, R38, 0x4, R2 ;  /* 0x0000000426267825 */ /* 0x001fe200078e0202 */
[----:B------:R-:W-:Y:S02]  /*12f0*/  SEL R6, R6, RZ, P6 ;  /* 0x000000ff06067207 */ /* 0x000fe40003000000 */
[----:B------:R-:W-:Y:S02]  /*1300*/  SEL R7, R25, RZ, P4 ;  /* 0x000000ff19077207 */ /* 0x000fe40002000000 */
[----:B------:R-:W-:Y:S02]  /*1310*/  LOP3.LUT R9, R9, 0x1, RZ, 0xc0, !PT ;  /* 0x0000000109097812 */ /* 0x000fe400078ec0ff */
[----:B------:R-:W-:-:S02]  /*1320*/  ISETP.NE.U32.AND P6, PT, R8, 0x1, PT ;  /* 0x000000010800780c */ /* 0x000fc40003fc5070 */
[----:B------:R-:W-:Y:S02]  /*1330*/  LOP3.LUT R13, R13, 0x1, RZ, 0xc0, !PT ;  /* 0x000000010d0d7812 */ /* 0x000fe400078ec0ff */
[--C-:B------:R-:W-:Y:S01]  /*1340*/  SHF.R.U32.HI R8, RZ, 0x8, R22.reuse ;  /* 0x00000008ff087819 */ /* 0x100fe20000011616 */
[----:B------:R0:W-:Y:S01]  /*1350*/  @!P3 STG.E.128 desc[UR6][R38.64], R4 ;  /* 0x000000042600b986 */ /* 0x0001e2000c101d06 */
[----:B------:R-:W-:Y:S02]  /*1360*/  SHF.R.U32.HI R20, RZ, 0x7, R22 ;  /* 0x00000007ff147819 */ /* 0x000fe40000011616 */
[----:B------:R-:W-:Y:S02]  /*1370*/  ISETP.NE.U32.AND P4, PT, R9, 0x1, PT ;  /* 0x000000010900780c */ /* 0x000fe40003f85070 */
[----:B------:R-:W-:Y:S02]  /*1380*/  ISETP.NE.U32.AND P3, PT, R13, 0x1, PT ;  /* 0x000000010d00780c */ /* 0x000fe40003f65070 */
[----:B------:R-:W-:-:S02]  /*1390*/  LOP3.LUT R9, R8, 0x1, RZ, 0xc0, !PT ;  /* 0x0000000108097812 */ /* 0x000fc400078ec0ff */
[--C-:B------:R-:W-:Y:S02]  /*13a0*/  SHF.R.U32.HI R13, RZ, 0x6, R22.reuse ;  /* 0x00000006ff0d7819 */ /* 0x100fe40000011616 */
[----:B------:R-:W-:Y:S02]  /*13b0*/  LOP3.LUT R20, R20, 0x1, RZ, 0xc0, !PT ;  /* 0x0000000114147812 */ /* 0x000fe400078ec0ff */
[----:B------:R-:W-:Y:S02]  /*13c0*/  SEL R8, R23, RZ, P6 ;  /* 0x000000ff17087207 */ /* 0x000fe40003000000 */
[----:B------:R-:W-:Y:S02]  /*13d0*/  ISETP.NE.U32.AND P6, PT, R9, 0x1, PT ;  /* 0x000000010900780c */ /* 0x000fe40003fc5070 */
[--C-:B0-----:R-:W-:Y:S02]  /*13e0*/  SHF.R.U32.HI R4, RZ, 0x5, R22.reuse ;  /* 0x00000005ff047819 */ /* 0x101fe40000011616 */
[----:B------:R-:W-:-:S02]  /*13f0*/  SHF.R.U32.HI R5, RZ, 0x4, R22 ;  /* 0x00000004ff057819 */ /* 0x000fc40000011616 */
[----:B------:R-:W-:Y:S02]  /*1400*/  LOP3.LUT R13, R13, 0x1, RZ, 0xc0, !PT ;  /* 0x000000010d0d7812 */ /* 0x000fe400078ec0ff */
[----:B------:R-:W-:Y:S02]  /*1410*/  SEL R9, R24, RZ, P4 ;  /* 0x000000ff18097207 */ /* 0x000fe40002000000 */
[----:B------:R-:W-:Y:S02]  /*1420*/  LOP3.LUT R4, R4, 0x1, RZ, 0xc0, !PT ;  /* 0x0000000104047812 */ /* 0x000fe400078ec0ff */
[----:B------:R-:W-:Y:S02]  /*1430*/  SHF.R.U32.HI R6, RZ, 0x3, R22 ;  /* 0x00000003ff067819 */ /* 0x000fe40000011616 */
[----:B------:R-:W-:Y:S02]  /*1440*/  ISETP.NE.U32.AND P4, PT, R20, 0x1, PT ;  /* 0x000000011400780c */ /* 0x000fe40003f85070 */
[----:B------:R-:W-:-:S02]  /*1450*/  SEL R10, R10, RZ, P3 ;  /* 0x000000ff0a0a7207 */ /* 0x000fc40001800000 */
[----:B------:R-:W-:Y:S02]  /*1460*/  LOP3.LUT R5, R5, 0x1, RZ, 0xc0, !PT ;  /* 0x0000000105057812 */ /* 0x000fe400078ec0ff */
[----:B------:R-:W-:Y:S02]  /*1470*/  ISETP.NE.U32.AND P3, PT, R13, 0x1, PT ;  /* 0x000000010d00780c */ /* 0x000fe40003f65070 */
[----:B------:R-:W-:Y:S02]  /*1480*/  SEL R11, R11, RZ, P6 ;  /* 0x000000ff0b0b7207 */ /* 0x000fe40003000000 */
[----:B------:R-:W-:Y:S02]  /*1490*/  ISETP.NE.U32.AND P6, PT, R4, 0x1, PT ;  /* 0x000000010400780c */ /* 0x000fe40003fc5070 */
[----:B------:R-:W-:Y:S02]  /*14a0*/  LOP3.LUT R6, R6, 0x1, RZ, 0xc0, !PT ;  /* 0x0000000106067812 */ /* 0x000fe400078ec0ff */
[----:B------:R-:W-:-:S02]  /*14b0*/  SEL R4, R12, RZ, P4 ;  /* 0x000000ff0c047207 */ /* 0x000fc40002000000 */
[----:B------:R-:W-:Y:S02]  /*14c0*/  ISETP.NE.U32.AND P4, PT, R5, 0x1, PT ;  /* 0x000000010500780c */ /* 0x000fe40003f85070 */
[----:B------:R-:W-:Y:S02]  /*14d0*/  SEL R5, R21, RZ, P3 ;  /* 0x000000ff15057207 */ /* 0x000fe40001800000 */
[----:B------:R-:W-:Y:S02]  /*14e0*/  ISETP.NE.U32.AND P3, PT, R6, 0x1, PT ;  /* 0x000000010600780c */ /* 0x000fe40003f65070 */
[--C-:B------:R-:W-:Y:S02]  /*14f0*/  SHF.R.U32.HI R6, RZ, 0x2, R22.reuse ;  /* 0x00000002ff067819 */ /* 0x100fe40000011616 */
[----:B------:R-:W-:Y:S01]  /*1500*/  SHF.R.U32.HI R22, RZ, 0x1, R22 ;  /* 0x00000001ff167819 */ /* 0x000fe20000011616 */
[----:B------:R-:W-:Y:S01]  /*1510*/  IMAD.WIDE R12, R0, 0x4, R2 ;  /* 0x00000004000c7825 */ /* 0x000fe200078e0202 */
[----:B------:R-:W-:-:S02]  /*1520*/  LOP3.LUT R0, R6, 0x1, RZ, 0xc0, !PT ;  /* 0x0000000106007812 */ /* 0x000fc400078ec0ff */
[----:B------:R-:W-:Y:S01]  /*1530*/  LOP3.LUT R22, R22, 0x1, RZ, 0xc0, !PT ;  /* 0x0000000116167812 */ /* 0x000fe200078ec0ff */
[--C-:B------:R-:W-:Y:S01]  /*1540*/  IMAD.WIDE R20, R37, 0x4, R2.reuse ;  /* 0x0000000425147825 */ /* 0x100fe200078e0202 */
[----:B------:R-:W-:Y:S02]  /*1550*/  SEL R6, R14, RZ, P6 ;  /* 0x000000ff0e067207 */ /* 0x000fe40003000000 */
[----:B------:R-:W-:Y:S01]  /*1560*/  SEL R7, R15, RZ, P4 ;  /* 0x000000ff0f077207 */ /* 0x000fe20002000000 */
[----:B------:R0:W-:Y:S01]  /*1570*/  @!P2 STG.E.128 desc[UR6][R12.64], R8 ;  /* 0x000000080c00a986 */ /* 0x0001e2000c101d06 */
[----:B------:R-:W-:Y:S02]  /*1580*/  ISETP.NE.U32.AND P4, PT, R0, 0x1, PT ;  /* 0x000000010000780c */ /* 0x000fe40003f85070 */
[----:B------:R-:W-:Y:S01]  /*1590*/  ISETP.NE.U32.AND P2, PT, R22, 0x1, PT ;  /* 0x000000011600780c */ /* 0x000fe20003f45070 */
[----:B------:R0:W-:Y:S01]  /*15a0*/  @!P1 STG.E.128 desc[UR6][R20.64], R4 ;  /* 0x0000000414009986 */ /* 0x0001e2000c101d06 */
[----:B------:R-:W-:Y:S01]  /*15b0*/  IMAD.WIDE R2, R36, 0x4, R2 ;  /* 0x0000000424027825 */ /* 0x000fe200078e0202 */
[----:B------:R-:W-:-:S02]  /*15c0*/  SEL R19, R19, RZ, P5 ;  /* 0x000000ff13137207 */ /* 0x000fc40002800000 */
[----:B------:R-:W-:Y:S02]  /*15d0*/  SEL R16, R16, RZ, P3 ;  /* 0x000000ff10107207 */ /* 0x000fe40001800000 */
[----:B------:R-:W-:Y:S02]  /*15e0*/  SEL R17, R17, RZ, P4 ;  /* 0x000000ff11117207 */ /* 0x000fe40002000000 */
[----:B------:R-:W-:Y:S01]  /*15f0*/  SEL R18, R18, RZ, P2 ;  /* 0x000000ff12127207 */ /* 0x000fe20001000000 */
[----:B0-----:R-:W-:Y:S06]  /*1600*/  @P0 EXIT ;  /* 0x000000000000094d */ /* 0x001fec0003800000 */
[----:B------:R-:W-:Y:S01]  /*1610*/  STG.E.128 desc[UR6][R2.64], R16 ;  /* 0x0000001002007986 */ /* 0x000fe2000c101d06 */
[----:B------:R-:W-:Y:S05]  /*1620*/  EXIT ;  /* 0x000000000000794d */ /* 0x000fea0003800000 */
.L_x_0:
[----:B------:R-:W-:-:S00]  /*1630*/  BRA `(.L_x_0) ;  /* 0xfffffffc00fc7947 */ /* 0x000fc0000383ffff */
[----:B------:R-:W-:-:S00]  /*1640*/  NOP ;  /* 0x0000000000007918 */ /* 0x000fc00000000000 */
        /* <DEDUP_REMOVED lines=11> */
.L_x_1:


//--------------------- .nv.shared.triton_poi_fused_convolution_max_pool2d_with_indices_relu_21 --------------------------
	.section	.nv.shared.triton_poi_fused_convolution_max_pool2d_with_indices_relu_21,"aw",@nobits
	.sectionflags	@""
	.align	16
	.zero		1024


//--------------------- .nv.constant0.triton_poi_fused_convolution_max_pool2d_with_indices_relu_21 --------------------------
	.section	.nv.constant0.triton_poi_fused_convolution_max_pool2d_with_indices_relu_21,"a",@progbits
	.sectionflags	@""
	.align	4
.nv.constant0.triton_poi_fused_convolution_max_pool2d_with_indices_relu_21:
	.zero		568
